	.headerflags	@"EF_CUDA_TEXMODE_UNIFIED EF_CUDA_64BIT_ADDRESS EF_CUDA_ACCELERATORS EF_CUDA_SM90 EF_CUDA_VIRTUAL_SM(EF_CUDA_SM90)"
	.elftype	@"ET_EXEC"


//--------------------- .nv.info                  --------------------------
	.section	.nv.info,"",@"SHT_CUDA_INFO"
	.align	4


	//----- nvinfo : EIATTR_REGCOUNT
	.align		4
        /*0000*/ 	.byte	0x04, 0x2f
        /*0002*/ 	.short	(.L_3 - .L_2)
	.align		4
.L_2:
        /*0004*/ 	.word	index@(triton_poi_fused__native_batch_norm_legit_no_training_leaky_relu_relu_10)
        /*0008*/ 	.word	0x00000010


	//----- nvinfo : EIATTR_MIN_STACK_SIZE
	.align		4
.L_3:
        /*000c*/ 	.byte	0x04, 0x12
        /*000e*/ 	.short	(.L_5 - .L_4)
	.align		4
.L_4:
        /*0010*/ 	.word	index@(triton_poi_fused__native_batch_norm_legit_no_training_leaky_relu_relu_10)
        /*0014*/ 	.word	0x00000000


	//----- nvinfo : EIATTR_FRAME_SIZE
	.align		4
.L_5:
        /*0018*/ 	.byte	0x04, 0x11
        /*001a*/ 	.short	(.L_7 - .L_6)
	.align		4
.L_6:
        /*001c*/ 	.word	index@(triton_poi_fused__native_batch_norm_legit_no_training_leaky_relu_relu_10)
        /*0020*/ 	.word	0x00000000


	//----- nvinfo : EIATTR_MIN_STACK_SIZE
	.align		4
.L_7:
        /*0024*/ 	.byte	0x04, 0x12
        /*0026*/ 	.short	(.L_9 - .L_8)
	.align		4
.L_8:
        /*0028*/ 	.word	index@(triton_poi_fused__native_batch_norm_legit_no_training_leaky_relu_relu_10)
        /*002c*/ 	.word	0x00000000
.L_9:


//--------------------- .nv.info.triton_poi_fused__native_batch_norm_legit_no_training_leaky_relu_relu_10 --------------------------
	.section	.nv.info.triton_poi_fused__native_batch_norm_legit_no_training_leaky_relu_relu_10,"",@"SHT_CUDA_INFO"
	.sectionflags	@""
	.align	4


	//----- nvinfo : EIATTR_CUDA_API_VERSION
	.align		4
        /*0000*/ 	.byte	0x04, 0x37
        /*0002*/ 	.short	(.L_11 - .L_10)
.L_10:
        /*0004*/ 	.word	0x0000007c


	//----- nvinfo : EIATTR_KPARAM_INFO
	.align		4
.L_11:
        /*0008*/ 	.byte	0x04, 0x17
        /*000a*/ 	.short	(.L_13 - .L_12)
.L_12:
        /*000c*/ 	.word	0x00000000
        /*0010*/ 	.short	0x0006
        /*0012*/ 	.short	0x0030
        /*0014*/ 	.byte	0x00, 0xf0, 0x11, 0x00


	//----- nvinfo : EIATTR_KPARAM_INFO
	.align		4
.L_13:
        /*0018*/ 	.byte	0x04, 0x17
        /*001a*/ 	.short	(.L_15 - .L_14)
.L_14:
        /*001c*/ 	.word	0x00000000
        /*0020*/ 	.short	0x0005
        /*0022*/ 	.short	0x0028
        /*0024*/ 	.byte	0x00, 0xf4, 0x21, 0x00


	//----- nvinfo : EIATTR_KPARAM_INFO
	.align		4
.L_15:
        /*0028*/ 	.byte	0x04, 0x17
        /*002a*/ 	.short	(.L_17 - .L_16)
.L_16:
        /*002c*/ 	.word	0x00000000
        /*0030*/ 	.short	0x0004
        /*0032*/ 	.short	0x0020
        /*0034*/ 	.byte	0x00, 0xf4, 0x21, 0x00


	//----- nvinfo : EIATTR_KPARAM_INFO
	.align		4
.L_17:
        /*0038*/ 	.byte	0x04, 0x17
        /*003a*/ 	.short	(.L_19 - .L_18)
.L_18:
        /*003c*/ 	.word	0x00000000
        /*0040*/ 	.short	0x0003
        /*0042*/ 	.short	0x0018
        /*0044*/ 	.byte	0x00, 0xf4, 0x21, 0x00


	//----- nvinfo : EIATTR_KPARAM_INFO
	.align		4
.L_19:
        /*0048*/ 	.byte	0x04, 0x17
        /*004a*/ 	.short	(.L_21 - .L_20)
.L_20:
        /*004c*/ 	.word	0x00000000
        /*0050*/ 	.short	0x0002
        /*0052*/ 	.short	0x0010
        /*0054*/ 	.byte	0x00, 0xf4, 0x21, 0x00


	//----- nvinfo : EIATTR_KPARAM_INFO
	.align		4
.L_21:
        /*0058*/ 	.byte	0x04, 0x17
        /*005a*/ 	.short	(.L_23 - .L_22)
.L_22:
        /*005c*/ 	.word	0x00000000
        /*0060*/ 	.short	0x0001
        /*0062*/ 	.short	0x0008
        /*0064*/ 	.byte	0x00, 0xf4, 0x21, 0x00


	//----- nvinfo : EIATTR_KPARAM_INFO
	.align		4
.L_23:
        /*0068*/ 	.byte	0x04, 0x17
        /*006a*/ 	.short	(.L_25 - .L_24)
.L_24:
        /*006c*/ 	.word	0x00000000
        /*0070*/ 	.short	0x0000
        /*0072*/ 	.short	0x0000
        /*0074*/ 	.byte	0x00, 0xf4, 0x21, 0x00


	//----- nvinfo : EIATTR_SPARSE_MMA_MASK
	.align		4
.L_25:
        /*0078*/ 	.byte	0x03, 0x50
        /*007a*/ 	.short	0x0000


	//----- nvinfo : EIATTR_MAXREG_COUNT
	.align		4
        /*007c*/ 	.byte	0x03, 0x1b
        /*007e*/ 	.short	0x00ff


	//----- nvinfo : EIATTR_EXIT_INSTR_OFFSETS
	.align		4
        /*0080*/ 	.byte	0x04, 0x1c
        /*0082*/ 	.short	(.L_27 - .L_26)


	//   ....[0]....
.L_26:
        /*0084*/ 	.word	0x00000410


	//----- nvinfo : EIATTR_REQNTID
	.align		4
.L_27:
        /*0088*/ 	.byte	0x04, 0x10
        /*008a*/ 	.short	(.L_29 - .L_28)
.L_28:
        /*008c*/ 	.word	0x00000080
        /*0090*/ 	.word	0x00000001
        /*0094*/ 	.word	0x00000001


	//----- nvinfo : EIATTR_CBANK_PARAM_SIZE
	.align		4
.L_29:
        /*0098*/ 	.byte	0x03, 0x19
        /*009a*/ 	.short	0x0034


	//----- nvinfo : EIATTR_PARAM_CBANK
	.align		4
        /*009c*/ 	.byte	0x04, 0x0a
        /*009e*/ 	.short	(.L_31 - .L_30)
	.align		4
.L_30:
        /*00a0*/ 	.word	index@(.nv.constant0.triton_poi_fused__native_batch_norm_legit_no_training_leaky_relu_relu_10)
        /*00a4*/ 	.short	0x0210
        /*00a6*/ 	.short	0x0034


	//----- nvinfo : EIATTR_SW_WAR
	.align		4
.L_31:
        /*00a8*/ 	.byte	0x04, 0x36
        /*00aa*/ 	.short	(.L_33 - .L_32)
.L_32:
        /*00ac*/ 	.word	0x00000008
.L_33:


//--------------------- .nv.callgraph             --------------------------
	.section	.nv.callgraph,"",@"SHT_CUDA_CALLGRAPH"
	.align	4
	.sectionentsize	8
	.align		4
        /*0000*/ 	.word	0x00000000
	.align		4
        /*0004*/ 	.word	0xffffffff
	.align		4
        /*0008*/ 	.word	0x00000000
	.align		4
        /*000c*/ 	.word	0xfffffffe
	.align		4
        /*0010*/ 	.word	0x00000000
	.align		4
        /*0014*/ 	.word	0xfffffffd
	.align		4
        /*0018*/ 	.word	0x00000000
	.align		4
        /*001c*/ 	.word	0xfffffffc


//--------------------- .nv.constant4             --------------------------
	.section	.nv.constant4,"a",@progbits
	.align	8
	.align		8
.nv.constant4:
        /*0000*/ 	.dword	_$_str
	.align		8
        /*0008*/ 	.dword	_$_str_$_2


//--------------------- .text.triton_poi_fused__native_batch_norm_legit_no_training_leaky_relu_relu_10 --------------------------
	.section	.text.triton_poi_fused__native_batch_norm_legit_no_training_leaky_relu_relu_10,"ax",@progbits
	.align	128
        .global         triton_poi_fused__native_batch_norm_legit_no_training_leaky_relu_relu_10
        .type           triton_poi_fused__native_batch_norm_legit_no_training_leaky_relu_relu_10,@function
        .size           triton_poi_fused__native_batch_norm_legit_no_training_leaky_relu_relu_10,(.L_x_1 - triton_poi_fused__native_batch_norm_legit_no_training_leaky_relu_relu_10)
        .other          triton_poi_fused__native_batch_norm_legit_no_training_leaky_relu_relu_10,@"STO_CUDA_ENTRY STV_DEFAULT"
triton_poi_fused__native_batch_norm_legit_no_training_leaky_relu_relu_10:
.text.triton_poi_fused__native_batch_norm_legit_no_training_leaky_relu_relu_10:
[----:B------:R-:W-:Y:S01]  /*0000*/  LDC R1, c[0x0][0x28] ;  /* 0x00000a00ff017b82 */ /* 0x000fe20000000800 */
[----:B------:R-:W1:Y:S07]  /*0010*/  S2R R0, SR_TID.X ;  /* 0x0000000000007919 */ /* 0x000e6e0000002100 */
[----:B------:R-:W2:Y:S01]  /*0020*/  LDC.64 R2, c[0x0][0x228] ;  /* 0x00008a00ff027b82 */ /* 0x000ea20000000a00 */
[----:B------:R-:W-:Y:S01]  /*0030*/  ULDC.64 UR4, c[0x0][0x208] ;  /* 0x0000820000047ab9 */ /* 0x000fe20000000a00 */
[----:B------:R-:W3:Y:S06]  /*0040*/  S2R R7, SR_CTAID.X ;  /* 0x0000000000077919 */ /* 0x000eec0000002500 */
[----:B------:R-:W4:Y:S08]  /*0050*/  LDC.64 R8, c[0x0][0x230] ;  /* 0x00008c00ff087b82 */ /* 0x000f300000000a00 */
[----:B------:R-:W5:Y:S01]  /*0060*/  LDC.64 R10, c[0x0][0x238] ;  /* 0x00008e00ff0a7b82 */ /* 0x000f620000000a00 */
[----:B-1----:R-:W-:-:S02]  /*0070*/  SHF.L.U32 R0, R0, 0x1, RZ ;  /* 0x0000000100007819 */ /* 0x002fc400000006ff */
[----:B---3--:R-:W-:Y:S02]  /*0080*/  SHF.R.S32.HI R5, RZ, 0x17, R7 ;  /* 0x00000017ff057819 */ /* 0x008fe40000011407 */
[----:B------:R-:W-:Y:S02]  /*0090*/  LOP3.LUT R0, R0, 0xfe, RZ, 0xc0, !PT ;  /* 0x000000fe00007812 */ /* 0x000fe400078ec0ff */
[----:B------:R-:W-:Y:S02]  /*00a0*/  SGXT R5, R5, 0x1 ;  /* 0x000000010505781a */ /* 0x000fe40000000200 */
[----:B------:R-:W-:Y:S02]  /*00b0*/  LEA R0, R7, R0, 0x8 ;  /* 0x0000000007007211 */ /* 0x000fe400078e40ff */
[----:B------:R-:W1:Y:S02]  /*00c0*/  LDC.64 R6, c[0x0][0x220] ;  /* 0x00008800ff067b82 */ /* 0x000e640000000a00 */
[----:B------:R-:W-:-:S04]  /*00d0*/  LEA.HI R5, R5, R0, RZ, 0x8 ;  /* 0x0000000005057211 */ /* 0x000fc800078f40ff */
[----:B------:R-:W-:-:S04]  /*00e0*/  LOP3.LUT R5, R5, 0xffffff00, RZ, 0xc0, !PT ;  /* 0xffffff0005057812 */ /* 0x000fc800078ec0ff */
[----:B------:R-:W-:Y:S02]  /*00f0*/  IADD3 R13, R0, -R5, RZ ;  /* 0x80000005000d7210 */ /* 0x000fe40007ffe0ff */
[----:B------:R-:W3:Y:S03]  /*0100*/  LDC.64 R4, c[0x0][0x218] ;  /* 0x00008600ff047b82 */ /* 0x000ee60000000a00 */
[----:B--2---:R-:W-:-:S06]  /*0110*/  IMAD.WIDE R2, R13, 0x4, R2 ;  /* 0x000000040d027825 */ /* 0x004fcc00078e0202 */
[----:B------:R-:W2:Y:S01]  /*0120*/  LDG.E.EL.64 R2, desc[UR4][R2.64] ;  /* 0x0000000402027981 */ /* 0x000ea2000c2e1b00 */
[----:B-1----:R-:W-:-:S04]  /*0130*/  IMAD.WIDE R6, R13, 0x4, R6 ;  /* 0x000000040d067825 */ /* 0x002fc800078e0206 */
[C---:B----4-:R-:W-:Y:S02]  /*0140*/  IMAD.WIDE R8, R13.reuse, 0x4, R8 ;  /* 0x000000040d087825 */ /* 0x050fe400078e0208 */
[----:B------:R-:W4:Y:S02]  /*0150*/  LDG.E.EL.64 R6, desc[UR4][R6.64] ;  /* 0x0000000406067981 */ /* 0x000f24000c2e1b00 */
[----:B-----5:R-:W-:Y:S02]  /*0160*/  IMAD.WIDE R10, R13, 0x4, R10 ;  /* 0x000000040d0a7825 */ /* 0x020fe400078e020a */
[----:B------:R-:W5:Y:S02]  /*0170*/  LDG.E.EL.64 R8, desc[UR4][R8.64] ;  /* 0x0000000408087981 */ /* 0x000f64000c2e1b00 */
[----:B---3--:R-:W-:Y:S02]  /*0180*/  IMAD.WIDE R4, R0, 0x4, R4 ;  /* 0x0000000400047825 */ /* 0x008fe400078e0204 */
[----:B------:R-:W5:Y:S04]  /*0190*/  LDG.E.EL.64 R10, desc[UR4][R10.64] ;  /* 0x000000040a0a7981 */ /* 0x000f68000c2e1b00 */
[----:B------:R-:W4:Y:S01]  /*01a0*/  LDG.E.64 R4, desc[UR4][R4.64] ;  /* 0x0000000404047981 */ /* 0x000f22000c1e1b00 */
[----:B--2---:R-:W-:Y:S01]  /*01b0*/  FADD R2, R2, 9.9999997473787516356e-06 ;  /* 0x3727c5ac02027421 */ /* 0x004fe20000000000 */
[----:B------:R-:W-:-:S03]  /*01c0*/  FADD R3, R3, 9.9999997473787516356e-06 ;  /* 0x3727c5ac03037421 */ /* 0x000fc60000000000 */
[----:B------:R-:W1:Y:S08]  /*01d0*/  MUFU.SQRT R12, R2 ;  /* 0x00000002000c7308 */ /* 0x000e700000002000 */
[----:B------:R-:W2:Y:S01]  /*01e0*/  MUFU.SQRT R13, R3 ;  /* 0x00000003000d7308 */ /* 0x000ea20000002000 */
[C---:B-1----:R-:W-:Y:S02]  /*01f0*/  FSETP.GT.AND P0, PT, R12.reuse, 8.50705917302346158658e+37, PT ;  /* 0x7e8000000c00780b */ /* 0x042fe40003f04000 */
[----:B------:R-:W-:-:S02]  /*0200*/  FSETP.GEU.AND P2, PT, R12, 1.175494350822287508e-38, PT ;  /* 0x008000000c00780b */ /* 0x000fc40003f4e000 */
[C---:B--2---:R-:W-:Y:S02]  /*0210*/  FSETP.GT.AND P1, PT, R13.reuse, 8.50705917302346158658e+37, PT ;  /* 0x7e8000000d00780b */ /* 0x044fe40003f24000 */
[----:B------:R-:W-:-:S07]  /*0220*/  FSETP.GEU.AND P3, PT, R13, 1.175494350822287508e-38, PT ;  /* 0x008000000d00780b */ /* 0x000fce0003f6e000 */
[----:B------:R-:W-:Y:S01]  /*0230*/  @P0 FMUL R12, R12, 0.25 ;  /* 0x3e8000000c0c0820 */ /* 0x000fe20000400000 */
[----:B------:R-:W-:-:S03]  /*0240*/  HFMA2.MMA R2, -RZ, RZ, 1.625, 0 ;  /* 0x3e800000ff027435 */ /* 0x000fc600000001ff */
[----:B------:R-:W-:Y:S01]  /*0250*/  @!P2 FMUL R12, R12, 16777216 ;  /* 0x4b8000000c0ca820 */ /* 0x000fe20000400000 */
[----:B------:R-:W-:-:S04]  /*0260*/  @P1 FMUL R13, R13, 0.25 ;  /* 0x3e8000000d0d1820 */ /* 0x000fc80000400000 */
[----:B------:R-:W-:Y:S01]  /*0270*/  @!P3 FMUL R13, R13, 16777216 ;  /* 0x4b8000000d0db820 */ /* 0x000fe20000400000 */
[----:B------:R-:W1:Y:S01]  /*0280*/  MUFU.RCP R12, R12 ;  /* 0x0000000c000c7308 */ /* 0x000e620000001000 */
[----:B------:R-:W-:-:S07]  /*0290*/  FSEL R3, R2, 1, P0 ;  /* 0x3f80000002037808 */ /* 0x000fce0000000000 */
[----:B------:R-:W2:Y:S01]  /*02a0*/  MUFU.RCP R13, R13 ;  /* 0x0000000d000d7308 */ /* 0x000ea20000001000 */
[----:B------:R-:W-:Y:S01]  /*02b0*/  FSEL R2, R2, 1, P1 ;  /* 0x3f80000002027808 */ /* 0x000fe20000800000 */
[----:B------:R-:W-:-:S04]  /*02c0*/  @!P2 FMUL R3, R3, 16777216 ;  /* 0x4b8000000303a820 */ /* 0x000fc80000400000 */
[----:B------:R-:W-:Y:S01]  /*02d0*/  @!P3 FMUL R2, R2, 16777216 ;  /* 0x4b8000000202b820 */ /* 0x000fe20000400000 */
[----:B----4-:R-:W-:Y:S01]  /*02e0*/  FADD R5, R5, -R7 ;  /* 0x8000000705057221 */ /* 0x010fe20000000000 */
[----:B------:R-:W-:Y:S01]  /*02f0*/  FADD R4, R4, -R6 ;  /* 0x8000000604047221 */ /* 0x000fe20000000000 */
[----:B-1----:R-:W-:Y:S01]  /*0300*/  FMUL R3, R12, R3 ;  /* 0x000000030c037220 */ /* 0x002fe20000400000 */
[----:B--2---:R-:W-:-:S03]  /*0310*/  FMUL R2, R13, R2 ;  /* 0x000000020d027220 */ /* 0x004fc60000400000 */
[----:B------:R-:W-:Y:S01]  /*0320*/  FMUL R3, R4, R3 ;  /* 0x0000000304037220 */ /* 0x000fe20000400000 */
[----:B------:R-:W-:-:S03]  /*0330*/  FMUL R2, R5, R2 ;  /* 0x0000000205027220 */ /* 0x000fc60000400000 */
[----:B-----5:R-:W-:Y:S01]  /*0340*/  FFMA R8, R8, R3, R10 ;  /* 0x0000000308087223 */ /* 0x020fe2000000000a */
[----:B------:R-:W-:Y:S02]  /*0350*/  FFMA R9, R9, R2, R11 ;  /* 0x0000000209097223 */ /* 0x000fe4000000000b */
[----:B------:R-:W1:Y:S02]  /*0360*/  LDC.64 R2, c[0x0][0x210] ;  /* 0x00008400ff027b82 */ /* 0x000e640000000a00 */
[----:B------:R-:W-:Y:S02]  /*0370*/  FSETP.GT.AND P0, PT, R8, RZ, PT ;  /* 0x000000ff0800720b */ /* 0x000fe40003f04000 */
[----:B------:R-:W-:-:S11]  /*0380*/  FSETP.GT.AND P1, PT, R9, RZ, PT ;  /* 0x000000ff0900720b */ /* 0x000fd60003f24000 */
[----:B------:R-:W-:Y:S02]  /*0390*/  @!P0 FMUL R8, R8, 0.0099999997764825820923 ;  /* 0x3c23d70a08088820 */ /* 0x000fe40000400000 */
[----:B------:R-:W-:-:S03]  /*03a0*/  @!P1 FMUL R9, R9, 0.0099999997764825820923 ;  /* 0x3c23d70a09099820 */ /* 0x000fc60000400000 */
[C---:B------:R-:W-:Y:S02]  /*03b0*/  FSETP.GEU.AND P0, PT, R8.reuse, RZ, PT ;  /* 0x000000ff0800720b */ /* 0x040fe40003f0e000 */
[C---:B------:R-:W-:Y:S02]  /*03c0*/  FSETP.GEU.AND P1, PT, R9.reuse, RZ, PT ;  /* 0x000000ff0900720b */ /* 0x040fe40003f2e000 */
[----:B------:R-:W-:Y:S01]  /*03d0*/  FSEL R8, R8, RZ, P0 ;  /* 0x000000ff08087208 */ /* 0x000fe20000000000 */
[----:B-1----:R-:W-:Y:S01]  /*03e0*/  IMAD.WIDE R2, R0, 0x4, R2 ;  /* 0x0000000400027825 */ /* 0x002fe200078e0202 */
[----:B------:R-:W-:-:S05]  /*03f0*/  FSEL R9, R9, RZ, P1 ;  /* 0x000000ff09097208 */ /* 0x000fca0000800000 */
[----:B------:R-:W-:Y:S01]  /*0400*/  STG.E.64 desc[UR4][R2.64], R8 ;  /* 0x0000000802007986 */ /* 0x000fe2000c101b04 */
[----:B------:R-:W-:Y:S05]  /*0410*/  EXIT ;  /* 0x000000000000794d */ /* 0x000fea0003800000 */
.L_x_0:
[----:B------:R-:W-:-:S00]  /*0420*/  BRA `(.L_x_0) ;  /* 0xfffffffc00fc7947 */ /* 0x000fc0000383ffff */
[----:B------:R-:W-:-:S00]  /*0430*/  NOP ;  /* 0x0000000000007918 */ /* 0x000fc00000000000 */
        /* <DEDUP_REMOVED lines=12> */
.L_x_1:


//--------------------- .nv.global.init           --------------------------
	.section	.nv.global.init,"aw",@progbits
.nv.global.init:
	.type		_$_str,@object
	.size		_$_str,(_$_str_$_2 - _$_str)
_$_str:
        /*0000*/ 	.byte	0x5f, 0x5f, 0x43, 0x55, 0x44, 0x41, 0x5f, 0x46, 0x54, 0x5a, 0x00
	.type		_$_str_$_2,@object
	.size		_$_str_$_2,(.L_1 - _$_str_$_2)
_$_str_$_2:
        /*000b*/ 	.byte	0x5f, 0x5f, 0x43, 0x55, 0x44, 0x41, 0x5f, 0x50, 0x52, 0x45, 0x43, 0x5f, 0x53, 0x51, 0x52, 0x54
        /*001b*/ 	.byte	0x00
.L_1:


//--------------------- .nv.constant0.triton_poi_fused__native_batch_norm_legit_no_training_leaky_relu_relu_10 --------------------------
	.section	.nv.constant0.triton_poi_fused__native_batch_norm_legit_no_training_leaky_relu_relu_10,"a",@progbits
	.sectionflags	@""
	.align	4
.nv.constant0.triton_poi_fused__native_batch_norm_legit_no_training_leaky_relu_relu_10:
	.zero		580
